	.headerflags	@"EF_CUDA_TEXMODE_UNIFIED EF_CUDA_64BIT_ADDRESS EF_CUDA_ACCELERATORS EF_CUDA_SM90 EF_CUDA_VIRTUAL_SM(EF_CUDA_SM90)"
	.elftype	@"ET_EXEC"


//--------------------- .nv.info                  --------------------------
	.section	.nv.info,"",@"SHT_CUDA_INFO"
	.align	4


	//----- nvinfo : EIATTR_REGCOUNT
	.align		4
        /*0000*/ 	.byte	0x04, 0x2f
        /*0002*/ 	.short	(.L_3 - .L_2)
	.align		4
.L_2:
        /*0004*/ 	.word	index@(triton_poi_fused__native_batch_norm_legit_no_training_max_pool2d_with_indices_native_batch_norm_backward_relu_3)
        /*0008*/ 	.word	0x00000020


	//----- nvinfo : EIATTR_MIN_STACK_SIZE
	.align		4
.L_3:
        /*000c*/ 	.byte	0x04, 0x12
        /*000e*/ 	.short	(.L_5 - .L_4)
	.align		4
.L_4:
        /*0010*/ 	.word	index@(triton_poi_fused__native_batch_norm_legit_no_training_max_pool2d_with_indices_native_batch_norm_backward_relu_3)
        /*0014*/ 	.word	0x00000000


	//----- nvinfo : EIATTR_FRAME_SIZE
	.align		4
.L_5:
        /*0018*/ 	.byte	0x04, 0x11
        /*001a*/ 	.short	(.L_7 - .L_6)
	.align		4
.L_6:
        /*001c*/ 	.word	index@(triton_poi_fused__native_batch_norm_legit_no_training_max_pool2d_with_indices_native_batch_norm_backward_relu_3)
        /*0020*/ 	.word	0x00000000


	//----- nvinfo : EIATTR_MIN_STACK_SIZE
	.align		4
.L_7:
        /*0024*/ 	.byte	0x04, 0x12
        /*0026*/ 	.short	(.L_9 - .L_8)
	.align		4
.L_8:
        /*0028*/ 	.word	index@(triton_poi_fused__native_batch_norm_legit_no_training_max_pool2d_with_indices_native_batch_norm_backward_relu_3)
        /*002c*/ 	.word	0x00000000
.L_9:


//--------------------- .nv.info.triton_poi_fused__native_batch_norm_legit_no_training_max_pool2d_with_indices_native_batch_norm_backward_relu_3 --------------------------
	.section	.nv.info.triton_poi_fused__native_batch_norm_legit_no_training_max_pool2d_with_indices_native_batch_norm_backward_relu_3,"",@"SHT_CUDA_INFO"
	.sectionflags	@""
	.align	4


	//----- nvinfo : EIATTR_CUDA_API_VERSION
	.align		4
        /*0000*/ 	.byte	0x04, 0x37
        /*0002*/ 	.short	(.L_11 - .L_10)
.L_10:
        /*0004*/ 	.word	0x0000007c


	//----- nvinfo : EIATTR_KPARAM_INFO
	.align		4
.L_11:
        /*0008*/ 	.byte	0x04, 0x17
        /*000a*/ 	.short	(.L_13 - .L_12)
.L_12:
        /*000c*/ 	.word	0x00000000
        /*0010*/ 	.short	0x0007
        /*0012*/ 	.short	0x0038
        /*0014*/ 	.byte	0x00, 0xf0, 0x11, 0x00


	//----- nvinfo : EIATTR_KPARAM_INFO
	.align		4
.L_13:
        /*0018*/ 	.byte	0x04, 0x17
        /*001a*/ 	.short	(.L_15 - .L_14)
.L_14:
        /*001c*/ 	.word	0x00000000
        /*0020*/ 	.short	0x0006
        /*0022*/ 	.short	0x0030
        /*0024*/ 	.byte	0x00, 0xf4, 0x21, 0x00


	//----- nvinfo : EIATTR_KPARAM_INFO
	.align		4
.L_15:
        /*0028*/ 	.byte	0x04, 0x17
        /*002a*/ 	.short	(.L_17 - .L_16)
.L_16:
        /*002c*/ 	.word	0x00000000
        /*0030*/ 	.short	0x0005
        /*0032*/ 	.short	0x0028
        /*0034*/ 	.byte	0x00, 0xf4, 0x21, 0x00


	//----- nvinfo : EIATTR_KPARAM_INFO
	.align		4
.L_17:
        /*0038*/ 	.byte	0x04, 0x17
        /*003a*/ 	.short	(.L_19 - .L_18)
.L_18:
        /*003c*/ 	.word	0x00000000
        /*0040*/ 	.short	0x0004
        /*0042*/ 	.short	0x0020
        /*0044*/ 	.byte	0x00, 0xf4, 0x21, 0x00


	//----- nvinfo : EIATTR_KPARAM_INFO
	.align		4
.L_19:
        /*0048*/ 	.byte	0x04, 0x17
        /*004a*/ 	.short	(.L_21 - .L_20)
.L_20:
        /*004c*/ 	.word	0x00000000
        /*0050*/ 	.short	0x0003
        /*0052*/ 	.short	0x0018
        /*0054*/ 	.byte	0x00, 0xf4, 0x21, 0x00


	//----- nvinfo : EIATTR_KPARAM_INFO
	.align		4
.L_21:
        /*0058*/ 	.byte	0x04, 0x17
        /*005a*/ 	.short	(.L_23 - .L_22)
.L_22:
        /*005c*/ 	.word	0x00000000
        /*0060*/ 	.short	0x0002
        /*0062*/ 	.short	0x0010
        /*0064*/ 	.byte	0x00, 0xf4, 0x21, 0x00


	//----- nvinfo : EIATTR_KPARAM_INFO
	.align		4
.L_23:
        /*0068*/ 	.byte	0x04, 0x17
        /*006a*/ 	.short	(.L_25 - .L_24)
.L_24:
        /*006c*/ 	.word	0x00000000
        /*0070*/ 	.short	0x0001
        /*0072*/ 	.short	0x0008
        /*0074*/ 	.byte	0x00, 0xf4, 0x21, 0x00


	//----- nvinfo : EIATTR_KPARAM_INFO
	.align		4
.L_25:
        /*0078*/ 	.byte	0x04, 0x17
        /*007a*/ 	.short	(.L_27 - .L_26)
.L_26:
        /*007c*/ 	.word	0x00000000
        /*0080*/ 	.short	0x0000
        /*0082*/ 	.short	0x0000
        /*0084*/ 	.byte	0x00, 0xf4, 0x21, 0x00


	//----- nvinfo : EIATTR_SPARSE_MMA_MASK
	.align		4
.L_27:
        /*0088*/ 	.byte	0x03, 0x50
        /*008a*/ 	.short	0x0000


	//----- nvinfo : EIATTR_MAXREG_COUNT
	.align		4
        /*008c*/ 	.byte	0x03, 0x1b
        /*008e*/ 	.short	0x00ff


	//----- nvinfo : EIATTR_EXIT_INSTR_OFFSETS
	.align		4
        /*0090*/ 	.byte	0x04, 0x1c
        /*0092*/ 	.short	(.L_29 - .L_28)


	//   ....[0]....
.L_28:
        /*0094*/ 	.word	0x00001210


	//----- nvinfo : EIATTR_REQNTID
	.align		4
.L_29:
        /*0098*/ 	.byte	0x04, 0x10
        /*009a*/ 	.short	(.L_31 - .L_30)
.L_30:
        /*009c*/ 	.word	0x00000080
        /*00a0*/ 	.word	0x00000001
        /*00a4*/ 	.word	0x00000001


	//----- nvinfo : EIATTR_CBANK_PARAM_SIZE
	.align		4
.L_31:
        /*00a8*/ 	.byte	0x03, 0x19
        /*00aa*/ 	.short	0x003c


	//----- nvinfo : EIATTR_PARAM_CBANK
	.align		4
        /*00ac*/ 	.byte	0x04, 0x0a
        /*00ae*/ 	.short	(.L_33 - .L_32)
	.align		4
.L_32:
        /*00b0*/ 	.word	index@(.nv.constant0.triton_poi_fused__native_batch_norm_legit_no_training_max_pool2d_with_indices_native_batch_norm_backward_relu_3)
        /*00b4*/ 	.short	0x0210
        /*00b6*/ 	.short	0x003c


	//----- nvinfo : EIATTR_SW_WAR
	.align		4
.L_33:
        /*00b8*/ 	.byte	0x04, 0x36
        /*00ba*/ 	.short	(.L_35 - .L_34)
.L_34:
        /*00bc*/ 	.word	0x00000008
.L_35:


//--------------------- .nv.callgraph             --------------------------
	.section	.nv.callgraph,"",@"SHT_CUDA_CALLGRAPH"
	.align	4
	.sectionentsize	8
	.align		4
        /*0000*/ 	.word	0x00000000
	.align		4
        /*0004*/ 	.word	0xffffffff
	.align		4
        /*0008*/ 	.word	0x00000000
	.align		4
        /*000c*/ 	.word	0xfffffffe
	.align		4
        /*0010*/ 	.word	0x00000000
	.align		4
        /*0014*/ 	.word	0xfffffffd
	.align		4
        /*0018*/ 	.word	0x00000000
	.align		4
        /*001c*/ 	.word	0xfffffffc


//--------------------- .nv.constant4             --------------------------
	.section	.nv.constant4,"a",@progbits
	.align	8
	.align		8
.nv.constant4:
        /*0000*/ 	.dword	_$_str
	.align		8
        /*0008*/ 	.dword	_$_str_$_2


//--------------------- .text.triton_poi_fused__native_batch_norm_legit_no_training_max_pool2d_with_indices_native_batch_norm_backward_relu_3 --------------------------
	.section	.text.triton_poi_fused__native_batch_norm_legit_no_training_max_pool2d_with_indices_native_batch_norm_backward_relu_3,"ax",@progbits
	.align	128
        .global         triton_poi_fused__native_batch_norm_legit_no_training_max_pool2d_with_indices_native_batch_norm_backward_relu_3
        .type           triton_poi_fused__native_batch_norm_legit_no_training_max_pool2d_with_indices_native_batch_norm_backward_relu_3,@function
        .size           triton_poi_fused__native_batch_norm_legit_no_training_max_pool2d_with_indices_native_batch_norm_backward_relu_3,(.L_x_1 - triton_poi_fused__native_batch_norm_legit_no_training_max_pool2d_with_indices_native_batch_norm_backward_relu_3)
        .other          triton_poi_fused__native_batch_norm_legit_no_training_max_pool2d_with_indices_native_batch_norm_backward_relu_3,@"STO_CUDA_ENTRY STV_DEFAULT"
triton_poi_fused__native_batch_norm_legit_no_training_max_pool2d_with_indices_native_batch_norm_backward_relu_3:
.text.triton_poi_fused__native_batch_norm_legit_no_training_max_pool2d_with_indices_native_batch_norm_backward_relu_3:
[----:B------:R-:W-:Y:S01]  /*0000*/  LDC R1, c[0x0][0x28] ;  /* 0x00000a00ff017b82 */ /* 0x000fe20000000800 */
[----:B------:R-:W1:Y:S07]  /*0010*/  S2R R0, SR_TID.X ;  /* 0x0000000000007919 */ /* 0x000e6e0000002100 */
[----:B------:R-:W2:Y:S01]  /*0020*/  LDC.64 R20, c[0x0][0x210] ;  /* 0x00008400ff147b82 */ /* 0x000ea20000000a00 */
[----:B------:R-:W-:Y:S01]  /*0030*/  ULDC.64 UR4, c[0x0][0x208] ;  /* 0x0000820000047ab9 */ /* 0x000fe20000000a00 */
[----:B------:R-:W3:Y:S01]  /*0040*/  S2R R3, SR_CTAID.X ;  /* 0x0000000000037919 */ /* 0x000ee20000002500 */
[----:B-1----:R-:W-:-:S05]  /*0050*/  IMAD.SHL.U32 R0, R0, 0x4, RZ ;  /* 0x0000000400007824 */ /* 0x002fca00078e00ff */
[----:B------:R-:W-:-:S05]  /*0060*/  LOP3.LUT R0, R0, 0x1fc, RZ, 0xc0, !PT ;  /* 0x000001fc00007812 */ /* 0x000fca00078ec0ff */
[----:B---3--:R-:W-:Y:S01]  /*0070*/  IMAD R0, R3, 0x400, R0 ;  /* 0x0000040003007824 */ /* 0x008fe200078e0200 */
[----:B------:R-:W-:-:S03]  /*0080*/  SHF.R.S32.HI R3, RZ, 0x15, R3 ;  /* 0x00000015ff037819 */ /* 0x000fc60000011403 */
[C---:B------:R-:W-:Y:S01]  /*0090*/  VIADD R2, R0.reuse, 0x1 ;  /* 0x0000000100027836 */ /* 0x040fe20000000000 */
[----:B------:R-:W-:Y:S01]  /*00a0*/  SHF.R.S32.HI R5, RZ, 0x1f, R0 ;  /* 0x0000001fff057819 */ /* 0x000fe20000011400 */
[----:B------:R-:W-:Y:S01]  /*00b0*/  VIADD R4, R0, 0x2 ;  /* 0x0000000200047836 */ /* 0x000fe20000000000 */
[----:B------:R-:W-:Y:S02]  /*00c0*/  SGXT R3, R3, 0x1 ;  /* 0x000000010303781a */ /* 0x000fe40000000200 */
[----:B------:R-:W-:Y:S02]  /*00d0*/  LEA.HI R5, R5, R0, RZ, 0x5 ;  /* 0x0000000005057211 */ /* 0x000fe400078f28ff */
[----:B------:R-:W-:Y:S02]  /*00e0*/  LEA.HI R6, R3, R2, RZ, 0x5 ;  /* 0x0000000203067211 */ /* 0x000fe400078f28ff */
[C---:B------:R-:W-:Y:S01]  /*00f0*/  LOP3.LUT R15, R5.reuse, 0x7fffffe0, RZ, 0xc0, !PT ;  /* 0x7fffffe0050f7812 */ /* 0x040fe200078ec0ff */
[----:B------:R-:W-:Y:S01]  /*0100*/  IMAD.SHL.U32 R14, R5, 0x4, RZ ;  /* 0x00000004050e7824 */ /* 0x000fe200078e00ff */
[----:B------:R-:W-:-:S02]  /*0110*/  LOP3.LUT R13, R6, 0x7fffffe0, RZ, 0xc0, !PT ;  /* 0x7fffffe0060d7812 */ /* 0x000fc400078ec0ff */
[----:B------:R-:W-:Y:S01]  /*0120*/  LEA.HI R5, R3, R4, RZ, 0x5 ;  /* 0x0000000403057211 */ /* 0x000fe200078f28ff */
[----:B------:R-:W-:Y:S01]  /*0130*/  IMAD.IADD R15, R0, 0x1, -R15 ;  /* 0x00000001000f7824 */ /* 0x000fe200078e0a0f */
[----:B------:R-:W-:Y:S01]  /*0140*/  LOP3.LUT R14, R14, 0xffffff80, RZ, 0xc0, !PT ;  /* 0xffffff800e0e7812 */ /* 0x000fe200078ec0ff */
[----:B------:R-:W-:Y:S01]  /*0150*/  IMAD.IADD R13, R2, 0x1, -R13 ;  /* 0x00000001020d7824 */ /* 0x000fe200078e0a0d */
[----:B------:R-:W-:Y:S01]  /*0160*/  LOP3.LUT R5, R5, 0x7fffffe0, RZ, 0xc0, !PT ;  /* 0x7fffffe005057812 */ /* 0x000fe200078ec0ff */
[----:B------:R-:W-:Y:S02]  /*0170*/  VIADD R2, R0, 0x3 ;  /* 0x0000000300027836 */ /* 0x000fe40000000000 */
[--C-:B------:R-:W-:Y:S02]  /*0180*/  IMAD R11, R15, 0x2, R14.reuse ;  /* 0x000000020f0b7824 */ /* 0x100fe400078e020e */
[----:B------:R-:W-:Y:S02]  /*0190*/  IMAD R9, R13, 0x2, R14 ;  /* 0x000000020d097824 */ /* 0x000fe400078e020e */
[----:B--2---:R-:W-:-:S04]  /*01a0*/  IMAD.WIDE R10, R11, 0x4, R20 ;  /* 0x000000040b0a7825 */ /* 0x004fc800078e0214 */
[----:B------:R-:W-:Y:S01]  /*01b0*/  IMAD.IADD R7, R4, 0x1, -R5 ;  /* 0x0000000104077824 */ /* 0x000fe200078e0a05 */
[----:B------:R-:W-:Y:S01]  /*01c0*/  LEA.HI R4, R3, R2, RZ, 0x5 ;  /* 0x0000000203047211 */ /* 0x000fe200078f28ff */
[----:B------:R-:W-:Y:S01]  /*01d0*/  IMAD.WIDE R8, R9, 0x4, R20 ;  /* 0x0000000409087825 */ /* 0x000fe200078e0214 */
[----:B------:R-:W2:Y:S02]  /*01e0*/  LDG.E.EL R24, desc[UR4][R10.64] ;  /* 0x000000040a187981 */ /* 0x000ea4000c2e1900 */
[----:B------:R-:W-:Y:S02]  /*01f0*/  LOP3.LUT R5, R4, 0x7fffffe0, RZ, 0xc0, !PT ;  /* 0x7fffffe004057812 */ /* 0x000fe400078ec0ff */
[----:B------:R1:W2:Y:S01]  /*0200*/  LDG.E.EL R29, desc[UR4][R10.64+0x4] ;  /* 0x000004040a1d7981 */ /* 0x0002a2000c2e1900 */
[----:B------:R-:W-:Y:S02]  /*0210*/  IMAD R23, R7, 0x2, R14 ;  /* 0x0000000207177824 */ /* 0x000fe400078e020e */
[----:B------:R-:W-:Y:S01]  /*0220*/  IMAD.IADD R5, R2, 0x1, -R5 ;  /* 0x0000000102057824 */ /* 0x000fe200078e0a05 */
[----:B------:R-:W3:Y:S04]  /*0230*/  LDG.E.EL R18, desc[UR4][R8.64] ;  /* 0x0000000408127981 */ /* 0x000ee8000c2e1900 */
[----:B------:R4:W3:Y:S01]  /*0240*/  LDG.E.EL R12, desc[UR4][R8.64+0x4] ;  /* 0x00000404080c7981 */ /* 0x0008e2000c2e1900 */
[----:B------:R-:W-:-:S04]  /*0250*/  IMAD.WIDE R22, R23, 0x4, R20 ;  /* 0x0000000417167825 */ /* 0x000fc800078e0214 */
[----:B------:R-:W-:Y:S01]  /*0260*/  IMAD R17, R5, 0x2, R14 ;  /* 0x0000000205117824 */ /* 0x000fe200078e020e */
[----:B------:R-:W5:Y:S01]  /*0270*/  LDG.E.EL R4, desc[UR4][R22.64] ;  /* 0x0000000416047981 */ /* 0x000f62000c2e1900 */
[----:B------:R-:W-:Y:S02]  /*0280*/  LOP3.LUT R26, R14, 0x40, RZ, 0xfc, !PT ;  /* 0x000000400e1a7812 */ /* 0x000fe400078efcff */
[----:B------:R-:W-:Y:S01]  /*0290*/  IMAD.WIDE R16, R17, 0x4, R20 ;  /* 0x0000000411107825 */ /* 0x000fe200078e0214 */
[----:B------:R4:W5:Y:S03]  /*02a0*/  LDG.E.EL R25, desc[UR4][R22.64+0x4] ;  /* 0x0000040416197981 */ /* 0x000966000c2e1900 */
[----:B-1----:R-:W-:Y:S01]  /*02b0*/  IMAD R11, R15, 0x2, R26 ;  /* 0x000000020f0b7824 */ /* 0x002fe200078e021a */
[----:B------:R-:W5:Y:S04]  /*02c0*/  LDG.E.EL R6, desc[UR4][R16.64] ;  /* 0x0000000410067981 */ /* 0x000f68000c2e1900 */
[----:B------:R1:W5:Y:S01]  /*02d0*/  LDG.E.EL R27, desc[UR4][R16.64+0x4] ;  /* 0x00000404101b7981 */ /* 0x000362000c2e1900 */
[----:B------:R-:W-:-:S04]  /*02e0*/  IMAD.WIDE R10, R11, 0x4, R20 ;  /* 0x000000040b0a7825 */ /* 0x000fc800078e0214 */
[--C-:B----4-:R-:W-:Y:S01]  /*02f0*/  IMAD R9, R13, 0x2, R26.reuse ;  /* 0x000000020d097824 */ /* 0x110fe200078e021a */
[----:B------:R4:W5:Y:S01]  /*0300*/  LDG.E.EL R2, desc[UR4][R10.64] ;  /* 0x000000040a027981 */ /* 0x000962000c2e1900 */
[----:B------:R-:W-:Y:S02]  /*0310*/  IMAD R19, R7, 0x2, R26 ;  /* 0x0000000207137824 */ /* 0x000fe400078e021a */
[----:B------:R-:W-:Y:S01]  /*0320*/  IMAD.WIDE R8, R9, 0x4, R20 ;  /* 0x0000000409087825 */ /* 0x000fe200078e0214 */
[----:B------:R-:W-:-:S03]  /*0330*/  LOP3.LUT R14, R14, 0x41, RZ, 0xfc, !PT ;  /* 0x000000410e0e7812 */ /* 0x000fc600078efcff */
[----:B------:R-:W-:Y:S02]  /*0340*/  IMAD.WIDE R22, R19, 0x4, R20 ;  /* 0x0000000413167825 */ /* 0x000fe400078e0214 */
[----:B------:R4:W5:Y:S02]  /*0350*/  LDG.E.EL R8, desc[UR4][R8.64] ;  /* 0x0000000408087981 */ /* 0x000964000c2e1900 */
[----:B------:R-:W-:Y:S02]  /*0360*/  IMAD R19, R5, 0x2, R26 ;  /* 0x0000000205137824 */ /* 0x000fe400078e021a */
[----:B------:R-:W-:Y:S01]  /*0370*/  IMAD R26, R15, 0x2, R14 ;  /* 0x000000020f1a7824 */ /* 0x000fe200078e020e */
[----:B------:R-:W5:Y:S01]  /*0380*/  LDG.E.EL R22, desc[UR4][R22.64] ;  /* 0x0000000416167981 */ /* 0x000f62000c2e1900 */
[----:B-1----:R-:W-:-:S04]  /*0390*/  IMAD.WIDE R16, R19, 0x4, R20 ;  /* 0x0000000413107825 */ /* 0x002fc800078e0214 */
[----:B----4-:R-:W-:Y:S02]  /*03a0*/  IMAD.WIDE R10, R26, 0x4, R20 ;  /* 0x000000041a0a7825 */ /* 0x010fe400078e0214 */
[----:B------:R1:W4:Y:S04]  /*03b0*/  LDG.E.EL R26, desc[UR4][R16.64] ;  /* 0x00000004101a7981 */ /* 0x000328000c2e1900 */
[----:B------:R1:W4:Y:S01]  /*03c0*/  LDG.E.EL R19, desc[UR4][R10.64] ;  /* 0x000000040a137981 */ /* 0x000322000c2e1900 */
[--C-:B------:R-:W-:Y:S02]  /*03d0*/  IMAD R28, R13, 0x2, R14.reuse ;  /* 0x000000020d1c7824 */ /* 0x100fe400078e020e */
[----:B------:R-:W-:Y:S02]  /*03e0*/  IMAD R9, R7, 0x2, R14 ;  /* 0x0000000207097824 */ /* 0x000fe400078e020e */
[----:B-1----:R-:W-:-:S04]  /*03f0*/  IMAD.WIDE R16, R28, 0x4, R20 ;  /* 0x000000041c107825 */ /* 0x002fc800078e0214 */
[----:B0-----:R-:W-:Y:S02]  /*0400*/  IMAD.WIDE R10, R9, 0x4, R20 ;  /* 0x00000004090a7825 */ /* 0x001fe400078e0214 */
[----:B------:R0:W4:Y:S04]  /*0410*/  LDG.E.EL R9, desc[UR4][R16.64] ;  /* 0x0000000410097981 */ /* 0x000128000c2e1900 */
[----:B------:R1:W4:Y:S01]  /*0420*/  LDG.E.EL R23, desc[UR4][R10.64] ;  /* 0x000000040a177981 */ /* 0x000322000c2e1900 */
[----:B------:R-:W-:-:S05]  /*0430*/  VIADD R28, R0, 0x200 ;  /* 0x00000200001c7836 */ /* 0x000fca0000000000 */
[----:B0-----:R-:W-:-:S05]  /*0440*/  LEA.HI R16, R3, R28, RZ, 0x5 ;  /* 0x0000001c03107211 */ /* 0x001fca00078f28ff */
[----:B------:R-:W-:Y:S01]  /*0450*/  IMAD.SHL.U32 R16, R16, 0x4, RZ ;  /* 0x0000000410107824 */ /* 0x000fe200078e00ff */
[C---:B--2---:R-:W-:Y:S02]  /*0460*/  FSETP.GT.AND P0, PT, R29.reuse, R24, PT ;  /* 0x000000181d00720b */ /* 0x044fe40003f04000 */
[----:B------:R-:W-:Y:S02]  /*0470*/  FSETP.NAN.AND P2, PT, R29, R29, PT ;  /* 0x0000001d1d00720b */ /* 0x000fe40003f48000 */
[----:B---3--:R-:W-:-:S09]  /*0480*/  FSETP.GT.AND P1, PT, R12, R18, PT ;  /* 0x000000120c00720b */ /* 0x008fd20003f24000 */
[----:B------:R-:W-:Y:S02]  /*0490*/  @!P0 FSEL R29, R29, R24, P2 ;  /* 0x000000181d1d8208 */ /* 0x000fe40001000000 */
[----:B------:R-:W-:Y:S02]  /*04a0*/  FSETP.NAN.AND P2, PT, R12, R12, PT ;  /* 0x0000000c0c00720b */ /* 0x000fe40003f48000 */
[----:B------:R-:W-:Y:S02]  /*04b0*/  LOP3.LUT R24, R16, 0xffffff80, RZ, 0xc0, !PT ;  /* 0xffffff8010187812 */ /* 0x000fe400078ec0ff */
[----:B-----5:R-:W-:Y:S02]  /*04c0*/  FSETP.GT.AND P0, PT, R25, R4, PT ;  /* 0x000000041900720b */ /* 0x020fe40003f04000 */
[----:B------:R-:W-:Y:S01]  /*04d0*/  @!P1 FSEL R12, R12, R18, P2 ;  /* 0x000000120c0c9208 */ /* 0x000fe20001000000 */
[----:B-1----:R-:W-:Y:S01]  /*04e0*/  IMAD R11, R15, 0x2, R24 ;  /* 0x000000020f0b7824 */ /* 0x002fe200078e0218 */
[----:B------:R-:W-:-:S02]  /*04f0*/  FSETP.NAN.AND P2, PT, R25, R25, PT ;  /* 0x000000191900720b */ /* 0x000fc40003f48000 */
[----:B------:R-:W-:Y:S01]  /*0500*/  FSETP.GT.AND P1, PT, R27, R6, PT ;  /* 0x000000061b00720b */ /* 0x000fe20003f24000 */
[----:B------:R-:W-:-:S06]  /*0510*/  IMAD.WIDE R10, R11, 0x4, R20 ;  /* 0x000000040b0a7825 */ /* 0x000fcc00078e0214 */
[----:B------:R-:W-:Y:S01]  /*0520*/  @!P0 FSEL R25, R25, R4, P2 ;  /* 0x0000000419198208 */ /* 0x000fe20001000000 */
[----:B------:R-:W2:Y:S01]  /*0530*/  LDG.E.EL R18, desc[UR4][R10.64] ;  /* 0x000000040a127981 */ /* 0x000ea2000c2e1900 */
[----:B------:R-:W-:Y:S02]  /*0540*/  FSETP.NAN.AND P0, PT, R27, R27, PT ;  /* 0x0000001b1b00720b */ /* 0x000fe40003f08000 */
[----:B------:R-:W-:Y:S01]  /*0550*/  FSETP.GEU.AND P2, PT, R29, R2, PT ;  /* 0x000000021d00720b */ /* 0x000fe20003f4e000 */
[----:B------:R0:W2:Y:S01]  /*0560*/  LDG.E.EL R4, desc[UR4][R10.64+0x4] ;  /* 0x000004040a047981 */ /* 0x0000a2000c2e1900 */
[----:B------:R-:W-:Y:S01]  /*0570*/  IMAD R17, R13, 0x2, R24 ;  /* 0x000000020d117824 */ /* 0x000fe200078e0218 */
[----:B------:R-:W-:Y:S02]  /*0580*/  @!P1 FSEL R27, R27, R6, P0 ;  /* 0x000000061b1b9208 */ /* 0x000fe40000000000 */
[----:B------:R-:W-:Y:S01]  /*0590*/  FSETP.GEU.AND P1, PT, R12, R8, PT ;  /* 0x000000080c00720b */ /* 0x000fe20003f2e000 */
[----:B------:R-:W-:Y:S01]  /*05a0*/  IMAD.WIDE R16, R17, 0x4, R20 ;  /* 0x0000000411107825 */ /* 0x000fe200078e0214 */
[----:B------:R-:W-:-:S02]  /*05b0*/  FSETP.NAN.AND P0, PT, R2, R2, PT ;  /* 0x000000020200720b */ /* 0x000fc40003f08000 */
[----:B------:R-:W-:Y:S01]  /*05c0*/  FSETP.GEU.AND P4, PT, R25, R22, PT ;  /* 0x000000161900720b */ /* 0x000fe20003f8e000 */
[----:B0-----:R-:W-:Y:S01]  /*05d0*/  IMAD R11, R7, 0x2, R24 ;  /* 0x00000002070b7824 */ /* 0x001fe200078e0218 */
[----:B------:R-:W3:Y:S02]  /*05e0*/  LDG.E.EL R6, desc[UR4][R16.64] ;  /* 0x0000000410067981 */ /* 0x000ee4000c2e1900 */
[----:B------:R-:W-:Y:S02]  /*05f0*/  @P2 FSEL R2, R2, R29, P0 ;  /* 0x0000001d02022208 */ /* 0x000fe40000000000 */
[C---:B------:R-:W-:Y:S01]  /*0600*/  FSETP.NAN.AND P0, PT, R8.reuse, R8, PT ;  /* 0x000000080800720b */ /* 0x040fe20003f08000 */
[----:B------:R-:W-:Y:S01]  /*0610*/  IMAD.WIDE R10, R11, 0x4, R20 ;  /* 0x000000040b0a7825 */ /* 0x000fe200078e0214 */
[----:B----4-:R-:W-:Y:S01]  /*0620*/  FSETP.GEU.AND P2, PT, R27, R26, PT ;  /* 0x0000001a1b00720b */ /* 0x010fe20003f4e000 */
[----:B------:R-:W3:Y:S01]  /*0630*/  LDG.E.EL R29, desc[UR4][R16.64+0x4] ;  /* 0x00000404101d7981 */ /* 0x000ee2000c2e1900 */
[----:B------:R-:W-:-:S02]  /*0640*/  @P1 FSEL R8, R8, R12, P0 ;  /* 0x0000000c08081208 */ /* 0x000fc40000000000 */
[C---:B------:R-:W-:Y:S01]  /*0650*/  FSETP.NAN.AND P0, PT, R22.reuse, R22, PT ;  /* 0x000000161600720b */ /* 0x040fe20003f08000 */
[----:B------:R-:W4:Y:S03]  /*0660*/  LDG.E.EL R12, desc[UR4][R10.64] ;  /* 0x000000040a0c7981 */ /* 0x000f26000c2e1900 */
[----:B------:R-:W-:Y:S02]  /*0670*/  @P4 FSEL R22, R22, R25, P0 ;  /* 0x0000001916164208 */ /* 0x000fe40000000000 */
[----:B------:R-:W-:Y:S01]  /*0680*/  FSETP.NAN.AND P4, PT, R26, R26, PT ;  /* 0x0000001a1a00720b */ /* 0x000fe20003f88000 */
[----:B------:R0:W4:Y:S01]  /*0690*/  LDG.E.EL R25, desc[UR4][R10.64+0x4] ;  /* 0x000004040a197981 */ /* 0x000122000c2e1900 */
[----:B------:R-:W-:Y:S02]  /*06a0*/  FSETP.GEU.AND P3, PT, R2, R19, PT ;  /* 0x000000130200720b */ /* 0x000fe40003f6e000 */
[----:B------:R-:W-:Y:S01]  /*06b0*/  @P2 FSEL R26, R26, R27, P4 ;  /* 0x0000001b1a1a2208 */ /* 0x000fe20002000000 */
[----:B------:R-:W-:Y:S01]  /*06c0*/  IMAD R27, R5, 0x2, R14 ;  /* 0x00000002051b7824 */ /* 0x000fe200078e020e */
[----:B------:R-:W-:-:S03]  /*06d0*/  FSETP.NAN.AND P5, PT, R19, R19, PT ;  /* 0x000000131300720b */ /* 0x000fc60003fa8000 */
[----:B0-----:R-:W-:-:S06]  /*06e0*/  IMAD.WIDE R10, R27, 0x4, R20 ;  /* 0x000000041b0a7825 */ /* 0x001fcc00078e0214 */
[----:B------:R-:W-:Y:S01]  /*06f0*/  @P3 FSEL R19, R19, R2, P5 ;  /* 0x0000000213133208 */ /* 0x000fe20002800000 */
[----:B------:R-:W5:Y:S01]  /*0700*/  LDG.E.EL R11, desc[UR4][R10.64] ;  /* 0x000000040a0b7981 */ /* 0x000f62000c2e1900 */
[----:B------:R-:W-:-:S05]  /*0710*/  LOP3.LUT R2, R24, 0x40, RZ, 0xfc, !PT ;  /* 0x0000004018027812 */ /* 0x000fca00078efcff */
[--C-:B------:R-:W-:Y:S02]  /*0720*/  IMAD R17, R15, 0x2, R2.reuse ;  /* 0x000000020f117824 */ /* 0x100fe400078e0202 */
[----:B------:R-:W-:Y:S02]  /*0730*/  IMAD R27, R13, 0x2, R2 ;  /* 0x000000020d1b7824 */ /* 0x000fe400078e0202 */
[----:B------:R-:W-:-:S05]  /*0740*/  IMAD.WIDE R16, R17, 0x4, R20 ;  /* 0x0000000411107825 */ /* 0x000fca00078e0214 */
[----:B------:R0:W5:Y:S02]  /*0750*/  LDG.E.EL R14, desc[UR4][R16.64] ;  /* 0x00000004100e7981 */ /* 0x000164000c2e1900 */
[----:B0-----:R-:W-:-:S05]  /*0760*/  IMAD.WIDE R16, R27, 0x4, R20 ;  /* 0x000000041b107825 */ /* 0x001fca00078e0214 */
[----:B------:R0:W5:Y:S01]  /*0770*/  LDG.E.EL R10, desc[UR4][R16.64] ;  /* 0x00000004100a7981 */ /* 0x000162000c2e1900 */
[----:B------:R-:W-:Y:S02]  /*0780*/  FSETP.GEU.AND P1, PT, R8, R9, PT ;  /* 0x000000090800720b */ /* 0x000fe40003f2e000 */
[----:B------:R-:W-:Y:S01]  /*0790*/  FSETP.GEU.AND P0, PT, R22, R23, PT ;  /* 0x000000171600720b */ /* 0x000fe20003f0e000 */
[--C-:B------:R-:W-:Y:S01]  /*07a0*/  IMAD R27, R7, 0x2, R2.reuse ;  /* 0x00000002071b7824 */ /* 0x100fe200078e0202 */
[----:B------:R-:W-:Y:S02]  /*07b0*/  FSETP.NAN.AND P2, PT, R9, R9, PT ;  /* 0x000000090900720b */ /* 0x000fe40003f48000 */
[----:B------:R-:W-:Y:S01]  /*07c0*/  FSETP.NAN.AND P3, PT, R23, R23, PT ;  /* 0x000000171700720b */ /* 0x000fe20003f68000 */
[----:B------:R-:W-:Y:S02]  /*07d0*/  IMAD R2, R5, 0x2, R2 ;  /* 0x0000000205027824 */ /* 0x000fe400078e0202 */
[----:B0-----:R-:W-:-:S04]  /*07e0*/  IMAD.WIDE R16, R27, 0x4, R20 ;  /* 0x000000041b107825 */ /* 0x001fc800078e0214 */
[----:B------:R-:W-:Y:S02]  /*07f0*/  @P1 FSEL R9, R9, R8, P2 ;  /* 0x0000000809091208 */ /* 0x000fe40001000000 */
[----:B------:R-:W-:Y:S02]  /*0800*/  LOP3.LUT R8, R24, 0x41, RZ, 0xfc, !PT ;  /* 0x0000004118087812 */ /* 0x000fe400078efcff */
[----:B------:R-:W-:Y:S02]  /*0810*/  @P0 FSEL R23, R23, R22, P3 ;  /* 0x0000001617170208 */ /* 0x000fe40001800000 */
[----:B------:R0:W5:Y:S01]  /*0820*/  LDG.E.EL R22, desc[UR4][R16.64] ;  /* 0x0000000410167981 */ /* 0x000162000c2e1900 */
[----:B------:R-:W-:Y:S02]  /*0830*/  IMAD R15, R15, 0x2, R8 ;  /* 0x000000020f0f7824 */ /* 0x000fe400078e0208 */
[----:B------:R-:W-:Y:S02]  /*0840*/  IMAD R27, R5, 0x2, R24 ;  /* 0x00000002051b7824 */ /* 0x000fe400078e0218 */
[----:B0-----:R-:W-:-:S05]  /*0850*/  IMAD.WIDE R16, R2, 0x4, R20 ;  /* 0x0000000402107825 */ /* 0x001fca00078e0214 */
[----:B------:R0:W5:Y:S01]  /*0860*/  LDG.E.EL R24, desc[UR4][R16.64] ;  /* 0x0000000410187981 */ /* 0x000162000c2e1900 */
[----:B------:R-:W-:Y:S02]  /*0870*/  IMAD R13, R13, 0x2, R8 ;  /* 0x000000020d0d7824 */ /* 0x000fe400078e0208 */
[----:B0-----:R-:W-:-:S05]  /*0880*/  IMAD.WIDE R16, R15, 0x4, R20 ;  /* 0x000000040f107825 */ /* 0x001fca00078e0214 */
[----:B------:R0:W5:Y:S01]  /*0890*/  LDG.E.EL R15, desc[UR4][R16.64] ;  /* 0x00000004100f7981 */ /* 0x000162000c2e1900 */
[----:B------:R-:W-:Y:S02]  /*08a0*/  IMAD R7, R7, 0x2, R8 ;  /* 0x0000000207077824 */ /* 0x000fe400078e0208 */
[----:B0-----:R-:W-:-:S05]  /*08b0*/  IMAD.WIDE R16, R13, 0x4, R20 ;  /* 0x000000040d107825 */ /* 0x001fca00078e0214 */
[----:B------:R0:W5:Y:S02]  /*08c0*/  LDG.E.EL R13, desc[UR4][R16.64] ;  /* 0x00000004100d7981 */ /* 0x000164000c2e1900 */
[----:B0-----:R-:W-:-:S05]  /*08d0*/  IMAD.WIDE R16, R7, 0x4, R20 ;  /* 0x0000000407107825 */ /* 0x001fca00078e0214 */
[----:B------:R0:W5:Y:S01]  /*08e0*/  LDG.E.EL R7, desc[UR4][R16.64] ;  /* 0x0000000410077981 */ /* 0x000162000c2e1900 */
[----:B------:R-:W-:Y:S02]  /*08f0*/  IMAD R5, R5, 0x2, R8 ;  /* 0x0000000205057824 */ /* 0x000fe400078e0208 */
[----:B0-----:R-:W-:-:S05]  /*0900*/  IMAD.WIDE R16, R27, 0x4, R20 ;  /* 0x000000041b107825 */ /* 0x001fca00078e0214 */
[----:B------:R-:W5:Y:S04]  /*0910*/  LDG.E.EL R2, desc[UR4][R16.64] ;  /* 0x0000000410027981 */ /* 0x000f68000c2e1900 */
[----:B------:R-:W5:Y:S01]  /*0920*/  LDG.E.EL R8, desc[UR4][R16.64+0x4] ;  /* 0x0000040410087981 */ /* 0x000f62000c2e1900 */
[----:B------:R-:W-:Y:S01]  /*0930*/  IMAD.WIDE R20, R5, 0x4, R20 ;  /* 0x0000000405147825 */ /* 0x000fe200078e0214 */
[----:B------:R-:W-:-:S04]  /*0940*/  LEA.HI R5, R3, R28, RZ, 0xa ;  /* 0x0000001c03057211 */ /* 0x000fc800078f50ff */
[----:B------:R-:W-:Y:S02]  /*0950*/  SHF.R.S32.HI R5, RZ, 0xa, R5 ;  /* 0x0000000aff057819 */ /* 0x000fe40000011405 */
[----:B------:R-:W-:Y:S02]  /*0960*/  LEA.HI R27, R3, R0, RZ, 0xa ;  /* 0x00000000031b7211 */ /* 0x000fe400078f50ff */
[----:B------:R0:W5:Y:S02]  /*0970*/  LDG.E.EL R3, desc[UR4][R20.64] ;  /* 0x0000000414037981 */ /* 0x000164000c2e1900 */
[----:B0-----:R-:W-:-:S05]  /*0980*/  IMAD.HI R20, R5, 0x4ec4ec4f, RZ ;  /* 0x4ec4ec4f05147827 */ /* 0x001fca00078e02ff */
[----:B------:R-:W-:-:S04]  /*0990*/  SHF.R.U32.HI R17, RZ, 0x1f, R20 ;  /* 0x0000001fff117819 */ /* 0x000fc80000011614 */
[----:B------:R-:W-:Y:S02]  /*09a0*/  LEA.HI.SX32 R16, R20, R17, 0x1c ;  /* 0x0000001114107211 */ /* 0x000fe400078fe2ff */
[----:B------:R-:W-:-:S03]  /*09b0*/  SHF.R.S32.HI R27, RZ, 0xa, R27 ;  /* 0x0000000aff1b7819 */ /* 0x000fc6000001141b */
[----:B------:R-:W-:Y:S02]  /*09c0*/  IMAD R5, R16, -0x34, R5 ;  /* 0xffffffcc10057824 */ /* 0x000fe400078e0205 */
[----:B------:R-:W0:Y:S01]  /*09d0*/  LDC.64 R16, c[0x0][0x220] ;  /* 0x00008800ff107b82 */ /* 0x000e220000000a00 */
[----:B------:R-:W-:-:S05]  /*09e0*/  IMAD.HI R28, R27, 0x4ec4ec4f, RZ ;  /* 0x4ec4ec4f1b1c7827 */ /* 0x000fca00078e02ff */
[----:B------:R-:W-:-:S04]  /*09f0*/  SHF.R.U32.HI R21, RZ, 0x1f, R28 ;  /* 0x0000001fff157819 */ /* 0x000fc8000001161c */
[----:B------:R-:W-:-:S05]  /*0a00*/  LEA.HI.SX32 R28, R28, R21, 0x1c ;  /* 0x000000151c1c7211 */ /* 0x000fca00078fe2ff */
[----:B------:R-:W-:-:S04]  /*0a10*/  IMAD R27, R28, -0x34, R27 ;  /* 0xffffffcc1c1b7824 */ /* 0x000fc800078e021b */
[----:B0-----:R-:W-:-:S04]  /*0a20*/  IMAD.WIDE R20, R27, 0x4, R16 ;  /* 0x000000041b147825 */ /* 0x001fc800078e0210 */
[----:B------:R-:W-:Y:S01]  /*0a30*/  IMAD.WIDE R16, R5, 0x4, R16 ;  /* 0x0000000405107825 */ /* 0x000fe200078e0210 */
[C---:B--2---:R-:W-:Y:S02]  /*0a40*/  FSETP.GT.AND P0, PT, R4.reuse, R18, PT ;  /* 0x000000120400720b */ /* 0x044fe40003f04000 */
[----:B------:R-:W-:-:S11]  /*0a50*/  FSETP.NAN.AND P1, PT, R4, R4, PT ;  /* 0x000000040400720b */ /* 0x000fd60003f28000 */
[----:B------:R-:W-:Y:S02]  /*0a60*/  @!P0 FSEL R4, R4, R18, P1 ;  /* 0x0000001204048208 */ /* 0x000fe40000800000 */
[----:B------:R0:W2:Y:S01]  /*0a70*/  LDG.E.EL R18, desc[UR4][R20.64] ;  /* 0x0000000414127981 */ /* 0x0000a2000c2e1900 */
[----:B---3--:R-:W-:Y:S01]  /*0a80*/  FSETP.GT.AND P0, PT, R29, R6, PT ;  /* 0x000000061d00720b */ /* 0x008fe20003f04000 */
[----:B0-----:R-:W0:Y:S01]  /*0a90*/  LDC.64 R20, c[0x0][0x218] ;  /* 0x00008600ff147b82 */ /* 0x001e220000000a00 */
[----:B----4-:R-:W-:Y:S02]  /*0aa0*/  FSETP.GT.AND P1, PT, R25, R12, PT ;  /* 0x0000000c1900720b */ /* 0x010fe40003f24000 */
[-C--:B-----5:R-:W-:Y:S02]  /*0ab0*/  FSETP.GEU.AND P3, PT, R26, R11.reuse, PT ;  /* 0x0000000b1a00720b */ /* 0x0a0fe40003f6e000 */
[----:B------:R-:W-:-:S11]  /*0ac0*/  FSETP.NAN.AND P2, PT, R11, R11, PT ;  /* 0x0000000b0b00720b */ /* 0x000fd60003f48000 */
[----:B------:R-:W-:Y:S02]  /*0ad0*/  @P3 FSEL R11, R11, R26, P2 ;  /* 0x0000001a0b0b3208 */ /* 0x000fe40001000000 */
[C---:B------:R-:W-:Y:S01]  /*0ae0*/  FSETP.NAN.AND P2, PT, R29.reuse, R29, PT ;  /* 0x0000001d1d00720b */ /* 0x040fe20003f48000 */
[----:B------:R1:W3:Y:S03]  /*0af0*/  LDG.E.EL R26, desc[UR4][R16.64] ;  /* 0x00000004101a7981 */ /* 0x0002e6000c2e1900 */
[----:B------:R-:W-:Y:S02]  /*0b00*/  @!P0 FSEL R29, R29, R6, P2 ;  /* 0x000000061d1d8208 */ /* 0x000fe40001000000 */
[----:B------:R-:W-:-:S04]  /*0b10*/  FSETP.NAN.AND P3, PT, R25, R25, PT ;  /* 0x000000191900720b */ /* 0x000fc80003f68000 */
[----:B------:R-:W-:Y:S01]  /*0b20*/  @!P1 FSEL R25, R25, R12, P3 ;  /* 0x0000000c19199208 */ /* 0x000fe20001800000 */
[----:B-1----:R-:W1:Y:S01]  /*0b30*/  LDC.64 R16, c[0x0][0x228] ;  /* 0x00008a00ff107b82 */ /* 0x002e620000000a00 */
[----:B------:R-:W-:Y:S02]  /*0b40*/  FSETP.GEU.AND P4, PT, R29, R10, PT ;  /* 0x0000000a1d00720b */ /* 0x000fe40003f8e000 */
[----:B------:R-:W-:Y:S02]  /*0b50*/  FSETP.GEU.AND P3, PT, R4, R14, PT ;  /* 0x0000000e0400720b */ /* 0x000fe40003f6e000 */
[----:B------:R-:W-:Y:S02]  /*0b60*/  FSETP.NAN.AND P2, PT, R10, R10, PT ;  /* 0x0000000a0a00720b */ /* 0x000fe40003f48000 */
[----:B------:R-:W-:-:S07]  /*0b70*/  FSETP.NAN.AND P1, PT, R14, R14, PT ;  /* 0x0000000e0e00720b */ /* 0x000fce0003f28000 */
[----:B------:R-:W-:Y:S01]  /*0b80*/  @P4 FSEL R10, R10, R29, P2 ;  /* 0x0000001d0a0a4208 */ /* 0x000fe20001000000 */
[----:B0-----:R-:W-:-:S04]  /*0b90*/  IMAD.WIDE R28, R27, 0x4, R20 ;  /* 0x000000041b1c7825 */ /* 0x001fc800078e0214 */
[----:B------:R-:W-:Y:S01]  /*0ba0*/  IMAD.WIDE R20, R5, 0x4, R20 ;  /* 0x0000000405147825 */ /* 0x000fe200078e0214 */
[----:B------:R-:W-:Y:S01]  /*0bb0*/  @P3 FSEL R14, R14, R4, P1 ;  /* 0x000000040e0e3208 */ /* 0x000fe20000800000 */
[----:B------:R-:W4:Y:S04]  /*0bc0*/  LDG.E.EL R12, desc[UR4][R28.64] ;  /* 0x000000041c0c7981 */ /* 0x000f28000c2e1900 */
[----:B------:R0:W5:Y:S02]  /*0bd0*/  LDG.E.EL R4, desc[UR4][R20.64] ;  /* 0x0000000414047981 */ /* 0x000164000c2e1900 */
[----:B0-----:R-:W0:Y:S01]  /*0be0*/  LDC.64 R20, c[0x0][0x230] ;  /* 0x00008c00ff147b82 */ /* 0x001e220000000a00 */
[----:B-1----:R-:W-:-:S05]  /*0bf0*/  IMAD.WIDE R28, R27, 0x4, R16 ;  /* 0x000000041b1c7825 */ /* 0x002fca00078e0210 */
[----:B------:R1:W5:Y:S02]  /*0c00*/  LDG.E.EL R6, desc[UR4][R28.64] ;  /* 0x000000041c067981 */ /* 0x000364000c2e1900 */
[----:B-1----:R-:W-:-:S04]  /*0c10*/  IMAD.WIDE R28, R5, 0x4, R16 ;  /* 0x00000004051c7825 */ /* 0x002fc800078e0210 */
[----:B0-----:R-:W-:-:S06]  /*0c20*/  IMAD.WIDE R16, R27, 0x4, R20 ;  /* 0x000000041b107825 */ /* 0x001fcc00078e0214 */
[----:B------:R-:W5:Y:S01]  /*0c30*/  LDG.E.EL R17, desc[UR4][R16.64] ;  /* 0x0000000410117981 */ /* 0x000f62000c2e1900 */
[----:B------:R-:W-:-:S05]  /*0c40*/  IMAD.WIDE R20, R5, 0x4, R20 ;  /* 0x0000000405147825 */ /* 0x000fca00078e0214 */
[----:B------:R0:W5:Y:S01]  /*0c50*/  LDG.E.EL R5, desc[UR4][R20.64] ;  /* 0x0000000414057981 */ /* 0x000162000c2e1900 */
[C---:B------:R-:W-:Y:S02]  /*0c60*/  FSETP.GT.AND P0, PT, R8.reuse, R2, PT ;  /* 0x000000020800720b */ /* 0x040fe40003f04000 */
[----:B------:R-:W-:-:S11]  /*0c70*/  FSETP.NAN.AND P1, PT, R8, R8, PT ;  /* 0x000000080800720b */ /* 0x000fd60003f28000 */
[----:B------:R-:W-:Y:S02]  /*0c80*/  @!P0 FSEL R8, R8, R2, P1 ;  /* 0x0000000208088208 */ /* 0x000fe40000800000 */
[----:B------:R1:W5:Y:S01]  /*0c90*/  LDG.E.EL R2, desc[UR4][R28.64] ;  /* 0x000000041c027981 */ /* 0x000362000c2e1900 */
[-C--:B------:R-:W-:Y:S02]  /*0ca0*/  FSETP.GEU.AND P5, PT, R25, R22.reuse, PT ;  /* 0x000000161900720b */ /* 0x080fe40003fae000 */
[----:B------:R-:W-:Y:S02]  /*0cb0*/  FSETP.NAN.AND P1, PT, R22, R22, PT ;  /* 0x000000161600720b */ /* 0x000fe40003f28000 */
[-C--:B------:R-:W-:Y:S02]  /*0cc0*/  FSETP.GEU.AND P4, PT, R8, R24.reuse, PT ;  /* 0x000000180800720b */ /* 0x080fe40003f8e000 */
[----:B------:R-:W-:-:S07]  /*0cd0*/  FSETP.NAN.AND P6, PT, R24, R24, PT ;  /* 0x000000181800720b */ /* 0x000fce0003fc8000 */
[----:B------:R-:W-:Y:S02]  /*0ce0*/  @P5 FSEL R22, R22, R25, P1 ;  /* 0x0000001916165208 */ /* 0x000fe40000800000 */
[-C--:B------:R-:W-:Y:S02]  /*0cf0*/  FSETP.GEU.AND P5, PT, R14, R15.reuse, PT ;  /* 0x0000000f0e00720b */ /* 0x080fe40003fae000 */
[----:B------:R-:W-:Y:S01]  /*0d00*/  @P4 FSEL R24, R24, R8, P6 ;  /* 0x0000000818184208 */ /* 0x000fe20003000000 */
[----:B------:R-:W-:Y:S01]  /*0d10*/  IMAD.MOV.U32 R25, RZ, RZ, 0x3e800000 ;  /* 0x3e800000ff197424 */ /* 0x000fe200078e00ff */
[----:B------:R-:W-:Y:S02]  /*0d20*/  FSETP.NAN.AND P6, PT, R15, R15, PT ;  /* 0x0000000f0f00720b */ /* 0x000fe40003fc8000 */
[----:B------:R-:W-:-:S07]  /*0d30*/  FSETP.GEU.AND P4, PT, R10, R13, PT ;  /* 0x0000000d0a00720b */ /* 0x000fce0003f8e000 */
[----:B------:R-:W-:Y:S02]  /*0d40*/  @P5 FSEL R15, R15, R14, P6 ;  /* 0x0000000e0f0f5208 */ /* 0x000fe40003000000 */
[----:B------:R-:W-:Y:S02]  /*0d50*/  FSETP.GEU.AND P6, PT, R22, R7, PT ;  /* 0x000000071600720b */ /* 0x000fe40003fce000 */
[----:B------:R-:W-:Y:S01]  /*0d60*/  FSETP.GEU.AND P5, PT, R24, R3, PT ;  /* 0x000000031800720b */ /* 0x000fe20003fae000 */
[----:B--2---:R-:W-:-:S06]  /*0d70*/  FADD R18, R18, 9.9999997473787516356e-06 ;  /* 0x3727c5ac12127421 */ /* 0x004fcc0000000000 */
[----:B------:R-:W2:Y:S02]  /*0d80*/  MUFU.SQRT R18, R18 ;  /* 0x0000001200127308 */ /* 0x000ea40000002000 */
[C---:B--2---:R-:W-:Y:S02]  /*0d90*/  FSETP.GT.AND P3, PT, R18.reuse, 8.50705917302346158658e+37, PT ;  /* 0x7e8000001200780b */ /* 0x044fe40003f64000 */
[----:B------:R-:W-:Y:S01]  /*0da0*/  FSETP.GEU.AND P0, PT, R18, 1.175494350822287508e-38, PT ;  /* 0x008000001200780b */ /* 0x000fe20003f0e000 */
[----:B---3--:R-:W-:-:S06]  /*0db0*/  FADD R26, R26, 9.9999997473787516356e-06 ;  /* 0x3727c5ac1a1a7421 */ /* 0x008fcc0000000000 */
[----:B------:R-:W2:Y:S04]  /*0dc0*/  MUFU.SQRT R26, R26 ;  /* 0x0000001a001a7308 */ /* 0x000ea80000002000 */
[----:B------:R-:W-:-:S04]  /*0dd0*/  @P3 FMUL R18, R18, 0.25 ;  /* 0x3e80000012123820 */ /* 0x000fc80000400000 */
[----:B------:R-:W-:Y:S01]  /*0de0*/  @!P0 FMUL R18, R18, 16777216 ;  /* 0x4b80000012128820 */ /* 0x000fe20000400000 */
[----:B--2---:R-:W-:-:S05]  /*0df0*/  FSETP.GT.AND P2, PT, R26, 8.50705917302346158658e+37, PT ;  /* 0x7e8000001a00780b */ /* 0x004fca0003f44000 */
[----:B------:R-:W2:Y:S01]  /*0e00*/  MUFU.RCP R18, R18 ;  /* 0x0000001200127308 */ /* 0x000ea20000001000 */
[----:B------:R-:W-:Y:S02]  /*0e10*/  FSETP.GEU.AND P1, PT, R26, 1.175494350822287508e-38, PT ;  /* 0x008000001a00780b */ /* 0x000fe40003f2e000 */
[----:B0-----:R-:W-:Y:S02]  /*0e20*/  FSEL R21, R25, 1, P3 ;  /* 0x3f80000019157808 */ /* 0x001fe40001800000 */
[----:B------:R-:W-:-:S03]  /*0e30*/  FSETP.NAN.AND P3, PT, R13, R13, PT ;  /* 0x0000000d0d00720b */ /* 0x000fc60003f68000 */
[----:B------:R-:W-:Y:S01]  /*0e40*/  @!P0 FMUL R21, R21, 16777216 ;  /* 0x4b80000015158820 */ /* 0x000fe20000400000 */
[----:B------:R-:W-:Y:S01]  /*0e50*/  @P2 FMUL R26, R26, 0.25 ;  /* 0x3e8000001a1a2820 */ /* 0x000fe20000400000 */
[----:B------:R-:W-:Y:S02]  /*0e60*/  FSEL R25, R25, 1, P2 ;  /* 0x3f80000019197808 */ /* 0x000fe40001000000 */
[----:B------:R-:W-:Y:S02]  /*0e70*/  @P4 FSEL R13, R13, R10, P3 ;  /* 0x0000000a0d0d4208 */ /* 0x000fe40001800000 */
[----:B------:R-:W-:Y:S01]  /*0e80*/  @!P1 FMUL R26, R26, 16777216 ;  /* 0x4b8000001a1a9820 */ /* 0x000fe20000400000 */
[----:B------:R-:W-:Y:S01]  /*0e90*/  FSETP.NAN.AND P2, PT, R7, R7, PT ;  /* 0x000000070700720b */ /* 0x000fe20003f48000 */
[----:B--2---:R-:W-:Y:S01]  /*0ea0*/  FMUL R18, R18, R21 ;  /* 0x0000001512127220 */ /* 0x004fe20000400000 */
[----:B------:R-:W-:Y:S01]  /*0eb0*/  FSETP.NAN.AND P3, PT, R3, R3, PT ;  /* 0x000000030300720b */ /* 0x000fe20003f68000 */
[C---:B----4-:R-:W-:Y:S01]  /*0ec0*/  FADD R10, -R12.reuse, R23 ;  /* 0x000000170c0a7221 */ /* 0x050fe20000000100 */
[C---:B------:R-:W-:Y:S01]  /*0ed0*/  FADD R8, -R12.reuse, R19 ;  /* 0x000000130c087221 */ /* 0x040fe20000000100 */
[C---:B------:R-:W-:Y:S01]  /*0ee0*/  FADD R9, -R12.reuse, R9 ;  /* 0x000000090c097221 */ /* 0x040fe20000000100 */
[----:B------:R-:W0:Y:S01]  /*0ef0*/  MUFU.RCP R16, R26 ;  /* 0x0000001a00107308 */ /* 0x000e220000001000 */
[----:B------:R-:W-:Y:S01]  /*0f00*/  FADD R11, -R12, R11 ;  /* 0x0000000b0c0b7221 */ /* 0x000fe20000000100 */
[----:B------:R-:W-:Y:S01]  /*0f10*/  @P6 FSEL R7, R7, R22, P2 ;  /* 0x0000001607076208 */ /* 0x000fe20001000000 */
[C---:B------:R-:W-:Y:S01]  /*0f20*/  FMUL R22, R18.reuse, R8 ;  /* 0x0000000812167220 */ /* 0x040fe20000400000 */
[----:B------:R-:W-:Y:S01]  /*0f30*/  @P5 FSEL R3, R3, R24, P3 ;  /* 0x0000001803035208 */ /* 0x000fe20001800000 */
[C---:B------:R-:W-:Y:S01]  /*0f40*/  FMUL R24, R18.reuse, R10 ;  /* 0x0000000a12187220 */ /* 0x040fe20000400000 */
[C---:B------:R-:W-:Y:S01]  /*0f50*/  FMUL R12, R18.reuse, R9 ;  /* 0x00000009120c7220 */ /* 0x040fe20000400000 */
[----:B------:R-:W-:Y:S01]  /*0f60*/  FMUL R18, R18, R11 ;  /* 0x0000000b12127220 */ /* 0x000fe20000400000 */
[----:B------:R-:W2:Y:S01]  /*0f70*/  LDC.64 R20, c[0x0][0x238] ;  /* 0x00008e00ff147b82 */ /* 0x000ea20000000a00 */
[----:B------:R-:W-:Y:S01]  /*0f80*/  @!P1 FMUL R25, R25, 16777216 ;  /* 0x4b80000019199820 */ /* 0x000fe20000400000 */
[C---:B-----5:R-:W-:Y:S01]  /*0f90*/  FADD R13, -R4.reuse, R13 ;  /* 0x0000000d040d7221 */ /* 0x060fe20000000100 */
[----:B------:R-:W-:-:S02]  /*0fa0*/  FADD R14, -R4, R7 ;  /* 0x00000007040e7221 */ /* 0x000fc40000000100 */
[----:B0-----:R-:W-:-:S04]  /*0fb0*/  FMUL R16, R16, R25 ;  /* 0x0000001910107220 */ /* 0x001fc80000400000 */
[C---:B------:R-:W-:Y:S01]  /*0fc0*/  FMUL R26, R16.reuse, R13 ;  /* 0x0000000d101a7220 */ /* 0x040fe20000400000 */
[----:B------:R-:W-:Y:S01]  /*0fd0*/  FMUL R25, R16, R14 ;  /* 0x0000000e10197220 */ /* 0x000fe20000400000 */
[C-C-:B------:R-:W-:Y:S01]  /*0fe0*/  FFMA R24, R6.reuse, R24, R17.reuse ;  /* 0x0000001806187223 */ /* 0x140fe20000000011 */
[C-C-:B------:R-:W-:Y:S01]  /*0ff0*/  FFMA R22, R6.reuse, R22, R17.reuse ;  /* 0x0000001606167223 */ /* 0x140fe20000000011 */
[C-C-:B------:R-:W-:Y:S01]  /*1000*/  FFMA R23, R6.reuse, R12, R17.reuse ;  /* 0x0000000c06177223 */ /* 0x140fe20000000011 */
[----:B------:R-:W-:Y:S02]  /*1010*/  FFMA R6, R6, R18, R17 ;  /* 0x0000001206067223 */ /* 0x000fe40000000011 */
[----:B------:R-:W0:Y:S01]  /*1020*/  LDC.64 R18, c[0x0][0x240] ;  /* 0x00009000ff127b82 */ /* 0x000e220000000a00 */
[C---:B------:R-:W-:Y:S01]  /*1030*/  FADD R12, -R4.reuse, R15 ;  /* 0x0000000f040c7221 */ /* 0x040fe20000000100 */
[----:B------:R-:W-:-:S03]  /*1040*/  FADD R15, -R4, R3 ;  /* 0x00000003040f7221 */ /* 0x000fc60000000100 */
[C---:B-1----:R-:W-:Y:S01]  /*1050*/  FMUL R28, R16.reuse, R12 ;  /* 0x0000000c101c7220 */ /* 0x042fe20000400000 */
[----:B------:R-:W-:Y:S01]  /*1060*/  FMUL R4, R16, R15 ;  /* 0x0000000f10047220 */ /* 0x000fe20000400000 */
[----:B------:R-:W-:Y:S02]  /*1070*/  FSETP.GEU.AND P6, PT, R6, RZ, PT ;  /* 0x000000ff0600720b */ /* 0x000fe40003fce000 */
[----:B------:R-:W-:Y:S02]  /*1080*/  FSETP.GEU.AND P4, PT, R23, RZ, PT ;  /* 0x000000ff1700720b */ /* 0x000fe40003f8e000 */
[----:B------:R-:W-:Y:S02]  /*1090*/  FSETP.GEU.AND P3, PT, R22, RZ, PT ;  /* 0x000000ff1600720b */ /* 0x000fe40003f6e000 */
[----:B------:R-:W-:Y:S02]  /*10a0*/  SEL R7, R6, RZ, P6 ;  /* 0x000000ff06077207 */ /* 0x000fe40003000000 */
[----:B------:R-:W-:-:S04]  /*10b0*/  FSETP.GEU.AND P5, PT, R24, RZ, PT ;  /* 0x000000ff1800720b */ /* 0x000fc80003fae000 */
[----:B------:R-:W-:Y:S01]  /*10c0*/  SEL R6, R24, RZ, P5 ;  /* 0x000000ff18067207 */ /* 0x000fe20002800000 */
[----:B0-----:R-:W-:-:S04]  /*10d0*/  IMAD.WIDE R18, R0, 0x4, R18 ;  /* 0x0000000400127825 */ /* 0x001fc800078e0212 */
[C-C-:B------:R-:W-:Y:S01]  /*10e0*/  FFMA R17, R2.reuse, R26, R5.reuse ;  /* 0x0000001a02117223 */ /* 0x140fe20000000005 */
[C-C-:B------:R-:W-:Y:S01]  /*10f0*/  FFMA R25, R2.reuse, R25, R5.reuse ;  /* 0x0000001902197223 */ /* 0x140fe20000000005 */
[C-C-:B------:R-:W-:Y:S01]  /*1100*/  FFMA R16, R2.reuse, R28, R5.reuse ;  /* 0x0000001c02107223 */ /* 0x140fe20000000005 */
[----:B------:R-:W-:Y:S02]  /*1110*/  FFMA R26, R2, R4, R5 ;  /* 0x00000004021a7223 */ /* 0x000fe40000000005 */
[----:B------:R-:W-:Y:S02]  /*1120*/  FSETP.GEU.AND P0, PT, R17, RZ, PT ;  /* 0x000000ff1100720b */ /* 0x000fe40003f0e000 */
[----:B------:R-:W-:Y:S02]  /*1130*/  FSETP.GEU.AND P1, PT, R25, RZ, PT ;  /* 0x000000ff1900720b */ /* 0x000fe40003f2e000 */
[----:B------:R-:W-:Y:S02]  /*1140*/  FSETP.GEU.AND P2, PT, R26, RZ, PT ;  /* 0x000000ff1a00720b */ /* 0x000fe40003f4e000 */
[----:B------:R-:W-:Y:S01]  /*1150*/  FSETP.GEU.AND P6, PT, R16, RZ, PT ;  /* 0x000000ff1000720b */ /* 0x000fe20003fce000 */
[----:B--2---:R-:W-:Y:S01]  /*1160*/  IMAD.WIDE R2, R0, 0x4, R20 ;  /* 0x0000000400027825 */ /* 0x004fe200078e0214 */
[----:B------:R-:W-:-:S02]  /*1170*/  SEL R5, R23, RZ, P4 ;  /* 0x000000ff17057207 */ /* 0x000fc40002000000 */
[----:B------:R-:W-:Y:S02]  /*1180*/  SEL R4, R22, RZ, P3 ;  /* 0x000000ff16047207 */ /* 0x000fe40001800000 */
[----:B------:R-:W-:Y:S02]  /*1190*/  SEL R23, R26, RZ, P2 ;  /* 0x000000ff1a177207 */ /* 0x000fe40001000000 */
[----:B------:R-:W-:Y:S02]  /*11a0*/  SEL R22, R25, RZ, P1 ;  /* 0x000000ff19167207 */ /* 0x000fe40000800000 */
[----:B------:R-:W-:Y:S02]  /*11b0*/  SEL R21, R17, RZ, P0 ;  /* 0x000000ff11157207 */ /* 0x000fe40000000000 */
[----:B------:R-:W-:Y:S01]  /*11c0*/  SEL R20, R16, RZ, P6 ;  /* 0x000000ff10147207 */ /* 0x000fe20003000000 */
[----:B------:R-:W-:Y:S04]  /*11d0*/  STG.E.128 desc[UR4][R2.64], R4 ;  /* 0x0000000402007986 */ /* 0x000fe8000c101d04 */
[----:B------:R-:W-:Y:S04]  /*11e0*/  STG.E.128 desc[UR4][R2.64+0x800], R20 ;  /* 0x0008001402007986 */ /* 0x000fe8000c101d04 */
[----:B------:R-:W-:Y:S04]  /*11f0*/  STG.E.128 desc[UR4][R18.64], R8 ;  /* 0x0000000812007986 */ /* 0x000fe8000c101d04 */
[----:B------:R-:W-:Y:S01]  /*1200*/  STG.E.128 desc[UR4][R18.64+0x800], R12 ;  /* 0x0008000c12007986 */ /* 0x000fe2000c101d04 */
[----:B------:R-:W-:Y:S05]  /*1210*/  EXIT ;  /* 0x000000000000794d */ /* 0x000fea0003800000 */
.L_x_0:
[----:B------:R-:W-:-:S00]  /*1220*/  BRA `(.L_x_0) ;  /* 0xfffffffc00fc7947 */ /* 0x000fc0000383ffff */
[----:B------:R-:W-:-:S00]  /*1230*/  NOP ;  /* 0x0000000000007918 */ /* 0x000fc00000000000 */
        /* <DEDUP_REMOVED lines=12> */
.L_x_1:


//--------------------- .nv.global.init           --------------------------
	.section	.nv.global.init,"aw",@progbits
.nv.global.init:
	.type		_$_str,@object
	.size		_$_str,(_$_str_$_2 - _$_str)
_$_str:
        /*0000*/ 	.byte	0x5f, 0x5f, 0x43, 0x55, 0x44, 0x41, 0x5f, 0x46, 0x54, 0x5a, 0x00
	.type		_$_str_$_2,@object
	.size		_$_str_$_2,(.L_1 - _$_str_$_2)
_$_str_$_2:
        /*000b*/ 	.byte	0x5f, 0x5f, 0x43, 0x55, 0x44, 0x41, 0x5f, 0x50, 0x52, 0x45, 0x43, 0x5f, 0x53, 0x51, 0x52, 0x54
        /*001b*/ 	.byte	0x00
.L_1:


//--------------------- .nv.constant0.triton_poi_fused__native_batch_norm_legit_no_training_max_pool2d_with_indices_native_batch_norm_backward_relu_3 --------------------------
	.section	.nv.constant0.triton_poi_fused__native_batch_norm_legit_no_training_max_pool2d_with_indices_native_batch_norm_backward_relu_3,"a",@progbits
	.sectionflags	@""
	.align	4
.nv.constant0.triton_poi_fused__native_batch_norm_legit_no_training_max_pool2d_with_indices_native_batch_norm_backward_relu_3:
	.zero		588
